//
// Generated by NVIDIA NVVM Compiler
//
// Compiler Build ID: CL-36424714
// Cuda compilation tools, release 13.0, V13.0.88
// Based on NVVM 20.0.0
//

.version 9.0
.target sm_100
.address_size 64

	// .globl	_Z20convolution_1D_tiledPfS_i
.const .align 4 .b8 d_mask[20];
// _ZZ20convolution_1D_tiledPfS_iE2Ns has been demoted

.visible .entry _Z20convolution_1D_tiledPfS_i(
	.param .u64 .ptr .align 1 _Z20convolution_1D_tiledPfS_i_param_0,
	.param .u64 .ptr .align 1 _Z20convolution_1D_tiledPfS_i_param_1,
	.param .u32 _Z20convolution_1D_tiledPfS_i_param_2
)
{
	.reg .pred 	%p<8>;
	.reg .b32 	%r<15>;
	.reg .b32 	%f<25>;
	.reg .b64 	%rd<13>;
	// demoted variable
	.shared .align 4 .b8 _ZZ20convolution_1D_tiledPfS_iE2Ns[1040];
	ld.param.u64 	%rd3, [_Z20convolution_1D_tiledPfS_i_param_0];
	ld.param.u64 	%rd2, [_Z20convolution_1D_tiledPfS_i_param_1];
	ld.param.u32 	%r7, [_Z20convolution_1D_tiledPfS_i_param_2];
	cvta.to.global.u64 	%rd1, %rd3;
	mov.u32 	%r8, %ctaid.x;
	mov.u32 	%r1, %ntid.x;
	mov.u32 	%r2, %tid.x;
	mad.lo.s32 	%r9, %r8, %r1, %r2;
	setp.lt.s32 	%p1, %r9, 2;
	add.s32 	%r10, %r7, -2;
	setp.ge.s32 	%p2, %r9, %r10;
	shl.b32 	%r11, %r2, 2;
	mov.u32 	%r12, _ZZ20convolution_1D_tiledPfS_iE2Ns;
	add.s32 	%r4, %r12, %r11;
	or.pred  	%p3, %p1, %p2;
	@%p3 bra 	$L__BB0_2;
	mul.wide.u32 	%rd4, %r9, 4;
	add.s64 	%rd5, %rd1, %rd4;
	ld.global.f32 	%f5, [%rd5];
	st.shared.f32 	[%r4+8], %f5;
	bra.uni 	$L__BB0_3;
$L__BB0_2:
	mov.b32 	%r13, 0;
	st.shared.u32 	[%r4+8], %r13;
$L__BB0_3:
	setp.gt.u32 	%p4, %r2, 1;
	@%p4 bra 	$L__BB0_9;
	setp.lt.s32 	%p5, %r9, 2;
	mov.f32 	%f23, 0f00000000;
	@%p5 bra 	$L__BB0_6;
	add.s32 	%r14, %r9, -2;
	mul.wide.u32 	%rd6, %r14, 4;
	add.s64 	%rd7, %rd1, %rd6;
	ld.global.f32 	%f23, [%rd7];
$L__BB0_6:
	st.shared.f32 	[%r4], %f23;
	add.s32 	%r5, %r9, %r1;
	setp.ge.s32 	%p6, %r5, %r7;
	mov.f32 	%f24, 0f00000000;
	@%p6 bra 	$L__BB0_8;
	mul.wide.s32 	%rd8, %r5, 4;
	add.s64 	%rd9, %rd1, %rd8;
	ld.global.f32 	%f24, [%rd9];
$L__BB0_8:
	st.shared.f32 	[%r4+1032], %f24;
$L__BB0_9:
	bar.sync 	0;
	setp.ge.s32 	%p7, %r9, %r7;
	@%p7 bra 	$L__BB0_11;
	ld.shared.f32 	%f8, [%r4];
	ld.const.f32 	%f9, [d_mask];
	fma.rn.f32 	%f10, %f8, %f9, 0f00000000;
	ld.shared.f32 	%f11, [%r4+4];
	ld.const.f32 	%f12, [d_mask+4];
	fma.rn.f32 	%f13, %f11, %f12, %f10;
	ld.shared.f32 	%f14, [%r4+8];
	ld.const.f32 	%f15, [d_mask+8];
	fma.rn.f32 	%f16, %f14, %f15, %f13;
	ld.shared.f32 	%f17, [%r4+12];
	ld.const.f32 	%f18, [d_mask+12];
	fma.rn.f32 	%f19, %f17, %f18, %f16;
	ld.shared.f32 	%f20, [%r4+16];
	ld.const.f32 	%f21, [d_mask+16];
	fma.rn.f32 	%f22, %f20, %f21, %f19;
	cvta.to.global.u64 	%rd10, %rd2;
	mul.wide.s32 	%rd11, %r9, 4;
	add.s64 	%rd12, %rd10, %rd11;
	st.global.f32 	[%rd12], %f22;
$L__BB0_11:
	ret;

}


// ===== COMPILED SASS (sm_100) =====

	.target	sm_100

	.elftype	@"ET_EXEC"


//--------------------- .note.nv.tkinfo           --------------------------
	.section	.note.nv.tkinfo,"",@"SHT_NOTE"
	.sectionflags	@"SHF_NOTE_NV_TKINFO"
	.tkinfo
        /*0018*/ 	.word	0x00000002
        /*0030*/ 	.string	""
        /*0030*/ 	.string	"ptxas"
        /*0030*/ 	.string	"Cuda compilation tools, release 13.0, V13.0.88"
        /*0030*/ 	.string	"Build cuda_13.0.r13.0/compiler.36424714_0"
        /*0030*/ 	.string	"-arch sm_100 -m 64 "



//--------------------- .note.nv.cuinfo           --------------------------
	.section	.note.nv.cuinfo,"",@"SHT_NOTE"
	.sectionflags	@"SHF_NOTE_NV_CUINFO"
        /*0018*/ 	.short	0x0002
        /*001a*/ 	.short	0x0064
        /*001c*/ 	.short	0x0082
	.zero		2


//--------------------- .nv.info                  --------------------------
	.section	.nv.info,"",@"SHT_CUDA_INFO"
	.align	4


	//----- nvinfo : EIATTR_REGCOUNT
	.align		4
        /*0000*/ 	.byte	0x04, 0x2f
        /*0002*/ 	.short	(.L_2 - .L_1)
	.align		4
.L_1:
        /*0004*/ 	.word	index@(_Z20convolution_1D_tiledPfS_i)
        /*0008*/ 	.word	0x00000010


	//----- nvinfo : EIATTR_FRAME_SIZE
	.align		4
.L_2:
        /*000c*/ 	.byte	0x04, 0x11
        /*000e*/ 	.short	(.L_4 - .L_3)
	.align		4
.L_3:
        /*0010*/ 	.word	index@(_Z20convolution_1D_tiledPfS_i)
        /*0014*/ 	.word	0x00000000


	//----- nvinfo : EIATTR_MIN_STACK_SIZE
	.align		4
.L_4:
        /*0018*/ 	.byte	0x04, 0x12
        /*001a*/ 	.short	(.L_6 - .L_5)
	.align		4
.L_5:
        /*001c*/ 	.word	index@(_Z20convolution_1D_tiledPfS_i)
        /*0020*/ 	.word	0x00000000
.L_6:


//--------------------- .nv.compat                --------------------------
	.section	.nv.compat,"",@"SHT_CUDA_COMPAT_INFO"
	.align	4
        /*0000*/ 	.byte	0x02, 0x09, 0x00, 0x00, 0x02, 0x02, 0x01, 0x00, 0x02, 0x05, 0x05, 0x00, 0x03, 0x07, 0x01, 0x01
        /*0010*/ 	.byte	0x02, 0x03, 0x00, 0x00, 0x02, 0x06, 0x01, 0x00, 0x04, 0x0b, 0x08, 0x00, 0x09, 0x00, 0x00, 0x00
        /*0020*/ 	.byte	0x00, 0x00, 0x00, 0x00


//--------------------- .nv.info._Z20convolution_1D_tiledPfS_i --------------------------
	.section	.nv.info._Z20convolution_1D_tiledPfS_i,"",@"SHT_CUDA_INFO"
	.sectionflags	@""
	.align	4


	//----- nvinfo : EIATTR_CUDA_API_VERSION
	.align		4
        /*0000*/ 	.byte	0x04, 0x37
        /*0002*/ 	.short	(.L_8 - .L_7)
.L_7:
        /*0004*/ 	.word	0x00000082


	//----- nvinfo : EIATTR_KPARAM_INFO
	.align		4
.L_8:
        /*0008*/ 	.byte	0x04, 0x17
        /*000a*/ 	.short	(.L_10 - .L_9)
.L_9:
        /*000c*/ 	.word	0x00000000
        /*0010*/ 	.short	0x0002
        /*0012*/ 	.short	0x0010
        /*0014*/ 	.byte	0x00, 0xf0, 0x11, 0x00


	//----- nvinfo : EIATTR_KPARAM_INFO
	.align		4
.L_10:
        /*0018*/ 	.byte	0x04, 0x17
        /*001a*/ 	.short	(.L_12 - .L_11)
.L_11:
        /*001c*/ 	.word	0x00000000
        /*0020*/ 	.short	0x0001
        /*0022*/ 	.short	0x0008
        /*0024*/ 	.byte	0x00, 0xf5, 0x21, 0x00


	//----- nvinfo : EIATTR_KPARAM_INFO
	.align		4
.L_12:
        /*0028*/ 	.byte	0x04, 0x17
        /*002a*/ 	.short	(.L_14 - .L_13)
.L_13:
        /*002c*/ 	.word	0x00000000
        /*0030*/ 	.short	0x0000
        /*0032*/ 	.short	0x0000
        /*0034*/ 	.byte	0x00, 0xf5, 0x21, 0x00


	//----- nvinfo : EIATTR_SPARSE_MMA_MASK
	.align		4
.L_14:
        /*0038*/ 	.byte	0x03, 0x50
        /*003a*/ 	.short	0x0000


	//----- nvinfo : EIATTR_MAXREG_COUNT
	.align		4
        /*003c*/ 	.byte	0x03, 0x1b
        /*003e*/ 	.short	0x00ff


	//----- nvinfo : EIATTR_NUM_BARRIERS
	.align		4
        /*0040*/ 	.byte	0x02, 0x4c
        /*0042*/ 	.byte	0x01
	.zero		1


	//----- nvinfo : EIATTR_MERCURY_ISA_VERSION
	.align		4
        /*0044*/ 	.byte	0x03, 0x5f
        /*0046*/ 	.short	0x0101


	//----- nvinfo : EIATTR_VRC_CTA_INIT_COUNT
	.align		4
        /*0048*/ 	.byte	0x02, 0x4a
	.zero		1
	.zero		1


	//----- nvinfo : EIATTR_EXIT_INSTR_OFFSETS
	.align		4
        /*004c*/ 	.byte	0x04, 0x1c
        /*004e*/ 	.short	(.L_16 - .L_15)


	//   ....[0]....
.L_15:
        /*0050*/ 	.word	0x00000270


	//   ....[1]....
        /*0054*/ 	.word	0x00000370


	//----- nvinfo : EIATTR_CRS_STACK_SIZE
	.align		4
.L_16:
        /*0058*/ 	.byte	0x04, 0x1e
        /*005a*/ 	.short	(.L_18 - .L_17)
.L_17:
        /*005c*/ 	.word	0x00000000


	//----- nvinfo : EIATTR_CBANK_PARAM_SIZE
	.align		4
.L_18:
        /*0060*/ 	.byte	0x03, 0x19
        /*0062*/ 	.short	0x0014


	//----- nvinfo : EIATTR_PARAM_CBANK
	.align		4
        /*0064*/ 	.byte	0x04, 0x0a
        /*0066*/ 	.short	(.L_20 - .L_19)
	.align		4
.L_19:
        /*0068*/ 	.word	index@(.nv.constant0._Z20convolution_1D_tiledPfS_i)
        /*006c*/ 	.short	0x0380
        /*006e*/ 	.short	0x0014


	//----- nvinfo : EIATTR_SW_WAR
	.align		4
.L_20:
        /*0070*/ 	.byte	0x04, 0x36
        /*0072*/ 	.short	(.L_22 - .L_21)
.L_21:
        /*0074*/ 	.word	0x00000008
.L_22:


//--------------------- .nv.callgraph             --------------------------
	.section	.nv.callgraph,"",@"SHT_CUDA_CALLGRAPH"
	.align	4
	.sectionentsize	8
	.align		4
        /*0000*/ 	.word	0x00000000
	.align		4
        /*0004*/ 	.word	0xffffffff
	.align		4
        /*0008*/ 	.word	0x00000000
	.align		4
        /*000c*/ 	.word	0xfffffffe
	.align		4
        /*0010*/ 	.word	0x00000000
	.align		4
        /*0014*/ 	.word	0xfffffffd
	.align		4
        /*0018*/ 	.word	0x00000000
	.align		4
        /*001c*/ 	.word	0xfffffffc


//--------------------- .nv.constant3             --------------------------
	.section	.nv.constant3,"a",@progbits
	.align	4
.nv.constant3:
	.type		d_mask,@object
	.size		d_mask,(.L_0 - d_mask)
d_mask:
	.zero		20
.L_0:


//--------------------- .text._Z20convolution_1D_tiledPfS_i --------------------------
	.section	.text._Z20convolution_1D_tiledPfS_i,"ax",@progbits
	.align	128
        .global         _Z20convolution_1D_tiledPfS_i
        .type           _Z20convolution_1D_tiledPfS_i,@function
        .size           _Z20convolution_1D_tiledPfS_i,(.L_x_3 - _Z20convolution_1D_tiledPfS_i)
        .other          _Z20convolution_1D_tiledPfS_i,@"STO_CUDA_ENTRY STV_DEFAULT"
_Z20convolution_1D_tiledPfS_i:
.text._Z20convolution_1D_tiledPfS_i:
[----:B------:R-:W-:Y:S01]  /*0000*/  LDC R1, c[0x0][0x37c] ;  /* 0x0000df00ff017b82 */ /* 0x000fe20000000800 */
[----:B------:R-:W0:Y:S07]  /*0010*/  S2R R8, SR_TID.X ;  /* 0x0000000000087919 */ /* 0x000e2e0000002100 */
[----:B------:R-:W0:Y:S01]  /*0020*/  S2UR UR5, SR_CTAID.X ;  /* 0x00000000000579c3 */ /* 0x000e220000002500 */
[----:B------:R-:W1:Y:S01]  /*0030*/  LDCU UR8, c[0x0][0x390] ;  /* 0x00007200ff0877ac */ /* 0x000e620008000800 */
[----:B------:R-:W2:Y:S06]  /*0040*/  LDCU.64 UR6, c[0x0][0x358] ;  /* 0x00006b00ff0677ac */ /* 0x000eac0008000a00 */
[----:B------:R-:W0:Y:S01]  /*0050*/  LDC R13, c[0x0][0x360] ;  /* 0x0000d800ff0d7b82 */ /* 0x000e220000000800 */
[----:B-1----:R-:W-:Y:S01]  /*0060*/  UIADD3 UR4, UPT, UPT, UR8, -0x2, URZ ;  /* 0xfffffffe08047890 */ /* 0x002fe2000fffe0ff */
[----:B0-----:R-:W-:-:S05]  /*0070*/  IMAD R2, R13, UR5, R8 ;  /* 0x000000050d027c24 */ /* 0x001fca000f8e0208 */
[----:B------:R-:W-:-:S04]  /*0080*/  ISETP.GE.AND P0, PT, R2, UR4, PT ;  /* 0x0000000402007c0c */ /* 0x000fc8000bf06270 */
[----:B------:R-:W-:-:S13]  /*0090*/  ISETP.LT.OR P0, PT, R2, 0x2, P0 ;  /* 0x000000020200780c */ /* 0x000fda0000701670 */
[----:B------:R-:W0:Y:S02]  /*00a0*/  @!P0 LDC.64 R4, c[0x0][0x380] ;  /* 0x0000e000ff048b82 */ /* 0x000e240000000a00 */
[----:B0-----:R-:W-:-:S05]  /*00b0*/  @!P0 IMAD.WIDE.U32 R4, R2, 0x4, R4 ;  /* 0x0000000402048825 */ /* 0x001fca00078e0004 */
[----:B--2---:R0:W5:Y:S01]  /*00c0*/  @!P0 LDG.E R3, desc[UR6][R4.64] ;  /* 0x0000000604038981 */ /* 0x004162000c1e1900 */
[----:B------:R-:W1:Y:S01]  /*00d0*/  S2UR UR5, SR_CgaCtaId ;  /* 0x00000000000579c3 */ /* 0x000e620000008800 */
[----:B------:R-:W-:Y:S01]  /*00e0*/  ISETP.GT.U32.AND P2, PT, R8, 0x1, PT ;  /* 0x000000010800780c */ /* 0x000fe20003f44070 */
[----:B------:R-:W-:Y:S01]  /*00f0*/  UMOV UR4, 0x400 ;  /* 0x0000040000047882 */ /* 0x000fe20000000000 */
[----:B------:R-:W-:Y:S01]  /*0100*/  BSSY.RECONVERGENT B0, `(.L_x_0) ;  /* 0x0000013000007945 */ /* 0x000fe20003800200 */
[----:B------:R-:W-:Y:S01]  /*0110*/  ISETP.GE.AND P1, PT, R2, UR8, PT ;  /* 0x0000000802007c0c */ /* 0x000fe2000bf26270 */
[----:B-1----:R-:W-:-:S06]  /*0120*/  ULEA UR4, UR5, UR4, 0x18 ;  /* 0x0000000405047291 */ /* 0x002fcc000f8ec0ff */
[----:B------:R-:W-:-:S03]  /*0130*/  LEA R8, R8, UR4, 0x2 ;  /* 0x0000000408087c11 */ /* 0x000fc6000f8e10ff */
[----:B0-----:R-:W-:Y:S05]  /*0140*/  @P2 BRA `(.L_x_1) ;  /* 0x0000000000382947 */ /* 0x001fea0003800000 */
[C---:B------:R-:W-:Y:S01]  /*0150*/  IADD3 R13, PT, PT, R2.reuse, R13, RZ ;  /* 0x0000000d020d7210 */ /* 0x040fe20007ffe0ff */
[----:B------:R-:W-:Y:S01]  /*0160*/  HFMA2 R9, -RZ, RZ, 0, 0 ;  /* 0x00000000ff097431 */ /* 0x000fe200000001ff */
[----:B------:R-:W-:Y:S02]  /*0170*/  ISETP.GE.AND P2, PT, R2, 0x2, PT ;  /* 0x000000020200780c */ /* 0x000fe40003f46270 */
[----:B------:R-:W-:-:S11]  /*0180*/  ISETP.GE.AND P3, PT, R13, UR8, PT ;  /* 0x000000080d007c0c */ /* 0x000fd6000bf66270 */
[----:B------:R-:W0:Y:S01]  /*0190*/  @P2 LDC.64 R4, c[0x0][0x380] ;  /* 0x0000e000ff042b82 */ /* 0x000e220000000a00 */
[----:B------:R-:W-:-:S07]  /*01a0*/  @P2 IADD3 R11, PT, PT, R2, -0x2, RZ ;  /* 0xfffffffe020b2810 */ /* 0x000fce0007ffe0ff */
[----:B------:R-:W1:Y:S01]  /*01b0*/  @!P3 LDC.64 R6, c[0x0][0x380] ;  /* 0x0000e000ff06bb82 */ /* 0x000e620000000a00 */
[----:B0-----:R-:W-:Y:S01]  /*01c0*/  @P2 IMAD.WIDE.U32 R4, R11, 0x4, R4 ;  /* 0x000000040b042825 */ /* 0x001fe200078e0004 */
[----:B------:R-:W-:-:S04]  /*01d0*/  MOV R11, RZ ;  /* 0x000000ff000b7202 */ /* 0x000fc80000000f00 */
[----:B------:R-:W2:Y:S01]  /*01e0*/  @P2 LDG.E R9, desc[UR6][R4.64] ;  /* 0x0000000604092981 */ /* 0x000ea2000c1e1900 */
[----:B-1----:R-:W-:-:S05]  /*01f0*/  @!P3 IMAD.WIDE R6, R13, 0x4, R6 ;  /* 0x000000040d06b825 */ /* 0x002fca00078e0206 */
[----:B------:R-:W3:Y:S04]  /*0200*/  @!P3 LDG.E R11, desc[UR6][R6.64] ;  /* 0x00000006060bb981 */ /* 0x000ee8000c1e1900 */
[----:B--2---:R0:W-:Y:S04]  /*0210*/  STS [R8], R9 ;  /* 0x0000000908007388 */ /* 0x0041e80000000800 */
[----:B---3--:R0:W-:Y:S02]  /*0220*/  STS [R8+0x408], R11 ;  /* 0x0004080b08007388 */ /* 0x0081e40000000800 */
.L_x_1:
[----:B------:R-:W-:Y:S05]  /*0230*/  BSYNC.RECONVERGENT B0 ;  /* 0x0000000000007941 */ /* 0x000fea0003800200 */
.L_x_0:
[----:B-----5:R1:W-:Y:S04]  /*0240*/  @!P0 STS [R8+0x8], R3 ;  /* 0x0000080308008388 */ /* 0x0203e80000000800 */
[----:B------:R1:W-:Y:S01]  /*0250*/  @P0 STS [R8+0x8], RZ ;  /* 0x000008ff08000388 */ /* 0x0003e20000000800 */
[----:B------:R-:W-:Y:S06]  /*0260*/  BAR.SYNC.DEFER_BLOCKING 0x0 ;  /* 0x0000000000007b1d */ /* 0x000fec0000010000 */
[----:B------:R-:W-:Y:S05]  /*0270*/  @P1 EXIT ;  /* 0x000000000000194d */ /* 0x000fea0003800000 */
[----:B------:R-:W2:Y:S01]  /*0280*/  LDS R0, [R8] ;  /* 0x0000000008007984 */ /* 0x000ea20000000800 */
[----:B------:R-:W2:Y:S01]  /*0290*/  LDCU.128 UR8, c[0x3][URZ] ;  /* 0x00c00000ff0877ac */ /* 0x000ea20008000c00 */
[----:B------:R-:W3:Y:S02]  /*02a0*/  LDC.64 R4, c[0x0][0x388] ;  /* 0x0000e200ff047b82 */ /* 0x000ee40000000a00 */
[----:B-1----:R-:W1:Y:S01]  /*02b0*/  LDS R3, [R8+0x4] ;  /* 0x0000040008037984 */ /* 0x002e620000000800 */
[----:B------:R-:W4:Y:S03]  /*02c0*/  LDCU UR4, c[0x3][0x10] ;  /* 0x00c00200ff0477ac */ /* 0x000f260008000800 */
[----:B------:R-:W5:Y:S04]  /*02d0*/  LDS R7, [R8+0x8] ;  /* 0x0000080008077984 */ /* 0x000f680000000800 */
[----:B0-----:R-:W0:Y:S04]  /*02e0*/  LDS R9, [R8+0xc] ;  /* 0x00000c0008097984 */ /* 0x001e280000000800 */
[----:B------:R-:W4:Y:S01]  /*02f0*/  LDS R11, [R8+0x10] ;  /* 0x00001000080b7984 */ /* 0x000f220000000800 */
[----:B--2---:R-:W-:-:S04]  /*0300*/  FFMA R0, R0, UR8, RZ ;  /* 0x0000000800007c23 */ /* 0x004fc800080000ff */
[----:B-1----:R-:W-:Y:S01]  /*0310*/  FFMA R0, R3, UR9, R0 ;  /* 0x0000000903007c23 */ /* 0x002fe20008000000 */
[----:B---3--:R-:W-:-:S04]  /*0320*/  IMAD.WIDE R2, R2, 0x4, R4 ;  /* 0x0000000402027825 */ /* 0x008fc800078e0204 */
[----:B-----5:R-:W-:-:S04]  /*0330*/  FFMA R0, R7, UR10, R0 ;  /* 0x0000000a07007c23 */ /* 0x020fc80008000000 */
[----:B0-----:R-:W-:-:S04]  /*0340*/  FFMA R0, R9, UR11, R0 ;  /* 0x0000000b09007c23 */ /* 0x001fc80008000000 */
[----:B----4-:R-:W-:-:S05]  /*0350*/  FFMA R11, R11, UR4, R0 ;  /* 0x000000040b0b7c23 */ /* 0x010fca0008000000 */
[----:B------:R-:W-:Y:S01]  /*0360*/  STG.E desc[UR6][R2.64], R11 ;  /* 0x0000000b02007986 */ /* 0x000fe2000c101906 */
[----:B------:R-:W-:Y:S05]  /*0370*/  EXIT ;  /* 0x000000000000794d */ /* 0x000fea0003800000 */
.L_x_2:
[----:B------:R-:W-:-:S00]  /*0380*/  BRA `(.L_x_2) ;  /* 0xfffffffc00fc7947 */ /* 0x000fc0000383ffff */
[----:B------:R-:W-:-:S00]  /*0390*/  NOP ;  /* 0x0000000000007918 */ /* 0x000fc00000000000 */
        /* <DEDUP_REMOVED lines=14> */
.L_x_3:


//--------------------- .nv.shared._Z20convolution_1D_tiledPfS_i --------------------------
	.section	.nv.shared._Z20convolution_1D_tiledPfS_i,"aw",@nobits
	.sectionflags	@""
	.align	4
.nv.shared._Z20convolution_1D_tiledPfS_i:
	.zero		2064


//--------------------- .nv.shared.reserved.0     --------------------------
	.section	.nv.shared.reserved.0,"aw",@nobits
	.weak		__nv_reservedSMEM_offset_0_alias
	.size		__nv_reservedSMEM_offset_0_alias, 0, 64
	.other		__nv_reservedSMEM_offset_0_alias,@"STO_CUDA_RESERVED_SHARED STV_DEFAULT"
__nv_reservedSMEM_offset_0_alias:
	.zero		0
	.zero		64


//--------------------- .nv.constant0._Z20convolution_1D_tiledPfS_i --------------------------
	.section	.nv.constant0._Z20convolution_1D_tiledPfS_i,"a",@progbits
	.sectionflags	@""
	.align	4
.nv.constant0._Z20convolution_1D_tiledPfS_i:
	.zero		916


//--------------------- SYMBOLS --------------------------

	.type		.nv.reservedSmem.offset0,@object
	.size		.nv.reservedSmem.offset0,0x4
	.type		.nv.reservedSmem.cap,@object
	.size		.nv.reservedSmem.cap,0x4
